//
// Generated by NVIDIA NVVM Compiler
//
// Compiler Build ID: CL-36424714
// Cuda compilation tools, release 13.0, V13.0.88
// Based on NVVM 20.0.0
//

.version 9.0
.target sm_100
.address_size 64

	// .globl	_Z18test_sha256_kernelPj
.extern .func  (.param .b32 func_retval0) vprintf
(
	.param .b64 vprintf_param_0,
	.param .b64 vprintf_param_1
)
;
.global .align 1 .b8 $str[41] = {75, 101, 114, 110, 101, 108, 32, 115, 116, 97, 114, 116, 101, 100, 44, 32, 105, 110, 105, 116, 105, 97, 108, 32, 115, 116, 97, 116, 101, 91, 48, 93, 32, 61, 32, 37, 48, 56, 120, 10};
.global .align 1 .b8 $str$1[52] = {98, 108, 111, 99, 107, 91, 48, 93, 32, 61, 32, 37, 48, 56, 120, 44, 32, 98, 108, 111, 99, 107, 91, 49, 93, 32, 61, 32, 37, 48, 56, 120, 44, 32, 98, 108, 111, 99, 107, 91, 49, 53, 93, 32, 61, 32, 37, 48, 56, 120, 10};
.global .align 1 .b8 $str$2[34] = {65, 102, 116, 101, 114, 32, 116, 114, 97, 110, 115, 102, 111, 114, 109, 44, 32, 115, 116, 97, 116, 101, 91, 48, 93, 32, 61, 32, 37, 48, 56, 120, 10};

.visible .entry _Z18test_sha256_kernelPj(
	.param .u64 .ptr .align 1 _Z18test_sha256_kernelPj_param_0
)
{
	.local .align 8 .b8 	__local_depot0[16];
	.reg .b64 	%SP;
	.reg .b64 	%SPL;
	.reg .b32 	%r<12>;
	.reg .b64 	%rd<11>;

	mov.u64 	%SPL, __local_depot0;
	cvta.local.u64 	%SP, %SPL;
	ld.param.u64 	%rd1, [_Z18test_sha256_kernelPj_param_0];
	add.u64 	%rd2, %SP, 0;
	add.u64 	%rd3, %SPL, 0;
	mov.b32 	%r1, 1779033703;
	st.local.u32 	[%rd3], %r1;
	mov.u64 	%rd4, $str;
	cvta.global.u64 	%rd5, %rd4;
	{ // callseq 0, 0
	.param .b64 param0;
	st.param.b64 	[param0], %rd5;
	.param .b64 param1;
	st.param.b64 	[param1], %rd2;
	.param .b32 retval0;
	call.uni (retval0), 
	vprintf, 
	(
	param0, 
	param1
	);
	ld.param.b32 	%r2, [retval0];
	} // callseq 0
	mov.b32 	%r4, -2147483648;
	mov.b32 	%r5, -1430532899;
	st.local.v2.u32 	[%rd3], {%r5, %r4};
	mov.b32 	%r6, 32;
	st.local.u32 	[%rd3+8], %r6;
	mov.u64 	%rd6, $str$1;
	cvta.global.u64 	%rd7, %rd6;
	{ // callseq 1, 0
	.param .b64 param0;
	st.param.b64 	[param0], %rd7;
	.param .b64 param1;
	st.param.b64 	[param1], %rd2;
	.param .b32 retval0;
	call.uni (retval0), 
	vprintf, 
	(
	param0, 
	param1
	);
	ld.param.b32 	%r7, [retval0];
	} // callseq 1
	cvta.to.global.u64 	%rd8, %rd1;
	mov.b32 	%r9, -1921984879;
	st.local.u32 	[%rd3], %r9;
	mov.u64 	%rd9, $str$2;
	cvta.global.u64 	%rd10, %rd9;
	{ // callseq 2, 0
	.param .b64 param0;
	st.param.b64 	[param0], %rd10;
	.param .b64 param1;
	st.param.b64 	[param1], %rd2;
	.param .b32 retval0;
	call.uni (retval0), 
	vprintf, 
	(
	param0, 
	param1
	);
	ld.param.b32 	%r10, [retval0];
	} // callseq 2
	st.global.u32 	[%rd8], %r9;
	ret;

}


// ===== COMPILED SASS (sm_100) =====

	.target	sm_100

	.elftype	@"ET_EXEC"


//--------------------- .note.nv.tkinfo           --------------------------
	.section	.note.nv.tkinfo,"",@"SHT_NOTE"
	.sectionflags	@"SHF_NOTE_NV_TKINFO"
	.tkinfo
        /*0018*/ 	.word	0x00000002
        /*0030*/ 	.string	""
        /*0030*/ 	.string	"ptxas"
        /*0030*/ 	.string	"Cuda compilation tools, release 13.0, V13.0.88"
        /*0030*/ 	.string	"Build cuda_13.0.r13.0/compiler.36424714_0"
        /*0030*/ 	.string	"-arch sm_100 -m 64 "



//--------------------- .note.nv.cuinfo           --------------------------
	.section	.note.nv.cuinfo,"",@"SHT_NOTE"
	.sectionflags	@"SHF_NOTE_NV_CUINFO"
        /*0018*/ 	.short	0x0002
        /*001a*/ 	.short	0x0064
        /*001c*/ 	.short	0x0082
	.zero		2


//--------------------- .nv.info                  --------------------------
	.section	.nv.info,"",@"SHT_CUDA_INFO"
	.align	4


	//----- nvinfo : EIATTR_REGCOUNT
	.align		4
        /*0000*/ 	.byte	0x04, 0x2f
        /*0002*/ 	.short	(.L_4 - .L_3)
	.align		4
.L_3:
        /*0004*/ 	.word	index@(_Z18test_sha256_kernelPj)
        /*0008*/ 	.word	0x00000018


	//----- nvinfo : EIATTR_FRAME_SIZE
	.align		4
.L_4:
        /*000c*/ 	.byte	0x04, 0x11
        /*000e*/ 	.short	(.L_6 - .L_5)
	.align		4
.L_5:
        /*0010*/ 	.word	index@(_Z18test_sha256_kernelPj)
        /*0014*/ 	.word	0x00000010


	//----- nvinfo : EIATTR_MIN_STACK_SIZE
	.align		4
.L_6:
        /*0018*/ 	.byte	0x04, 0x12
        /*001a*/ 	.short	(.L_8 - .L_7)
	.align		4
.L_7:
        /*001c*/ 	.word	index@(_Z18test_sha256_kernelPj)
        /*0020*/ 	.word	0x00000010
.L_8:


//--------------------- .nv.compat                --------------------------
	.section	.nv.compat,"",@"SHT_CUDA_COMPAT_INFO"
	.align	4
        /*0000*/ 	.byte	0x02, 0x09, 0x00, 0x00, 0x02, 0x02, 0x01, 0x00, 0x02, 0x05, 0x05, 0x00, 0x03, 0x07, 0x01, 0x01
        /*0010*/ 	.byte	0x02, 0x03, 0x00, 0x00, 0x02, 0x06, 0x01, 0x00, 0x04, 0x0b, 0x08, 0x00, 0x09, 0x00, 0x00, 0x00
        /*0020*/ 	.byte	0x00, 0x00, 0x00, 0x00


//--------------------- .nv.info._Z18test_sha256_kernelPj --------------------------
	.section	.nv.info._Z18test_sha256_kernelPj,"",@"SHT_CUDA_INFO"
	.sectionflags	@""
	.align	4


	//----- nvinfo : EIATTR_CUDA_API_VERSION
	.align		4
        /*0000*/ 	.byte	0x04, 0x37
        /*0002*/ 	.short	(.L_10 - .L_9)
.L_9:
        /*0004*/ 	.word	0x00000082


	//----- nvinfo : EIATTR_KPARAM_INFO
	.align		4
.L_10:
        /*0008*/ 	.byte	0x04, 0x17
        /*000a*/ 	.short	(.L_12 - .L_11)
.L_11:
        /*000c*/ 	.word	0x00000000
        /*0010*/ 	.short	0x0000
        /*0012*/ 	.short	0x0000
        /*0014*/ 	.byte	0x00, 0xf5, 0x21, 0x00


	//----- nvinfo : EIATTR_SPARSE_MMA_MASK
	.align		4
.L_12:
        /*0018*/ 	.byte	0x03, 0x50
        /*001a*/ 	.short	0x0000


	//----- nvinfo : EIATTR_MAXREG_COUNT
	.align		4
        /*001c*/ 	.byte	0x03, 0x1b
        /*001e*/ 	.short	0x00ff


	//----- nvinfo : EIATTR_EXTERNS
	.align		4
        /*0020*/ 	.byte	0x04, 0x0f
        /*0022*/ 	.short	(.L_14 - .L_13)


	//   ....[0]....
	.align		4
.L_13:
        /*0024*/ 	.word	index@(vprintf)


	//----- nvinfo : EIATTR_MERCURY_ISA_VERSION
	.align		4
.L_14:
        /*0028*/ 	.byte	0x03, 0x5f
        /*002a*/ 	.short	0x0101


	//----- nvinfo : EIATTR_VRC_CTA_INIT_COUNT
	.align		4
        /*002c*/ 	.byte	0x02, 0x4a
	.zero		1
	.zero		1


	//----- nvinfo : EIATTR_SYSCALL_OFFSETS
	.align		4
        /*0030*/ 	.byte	0x04, 0x46
        /*0032*/ 	.short	(.L_16 - .L_15)


	//   ....[0]....
.L_15:
        /*0034*/ 	.word	0x00000100


	//   ....[1]....
        /*0038*/ 	.word	0x000001d0


	//   ....[2]....
        /*003c*/ 	.word	0x00000280


	//----- nvinfo : EIATTR_EXIT_INSTR_OFFSETS
	.align		4
.L_16:
        /*0040*/ 	.byte	0x04, 0x1c
        /*0042*/ 	.short	(.L_18 - .L_17)


	//   ....[0]....
.L_17:
        /*0044*/ 	.word	0x000002e0


	//----- nvinfo : EIATTR_CBANK_PARAM_SIZE
	.align		4
.L_18:
        /*0048*/ 	.byte	0x03, 0x19
        /*004a*/ 	.short	0x0008


	//----- nvinfo : EIATTR_PARAM_CBANK
	.align		4
        /*004c*/ 	.byte	0x04, 0x0a
        /*004e*/ 	.short	(.L_20 - .L_19)
	.align		4
.L_19:
        /*0050*/ 	.word	index@(.nv.constant0._Z18test_sha256_kernelPj)
        /*0054*/ 	.short	0x0380
        /*0056*/ 	.short	0x0008


	//----- nvinfo : EIATTR_SW_WAR
	.align		4
.L_20:
        /*0058*/ 	.byte	0x04, 0x36
        /*005a*/ 	.short	(.L_22 - .L_21)
.L_21:
        /*005c*/ 	.word	0x00000008
.L_22:


//--------------------- .nv.callgraph             --------------------------
	.section	.nv.callgraph,"",@"SHT_CUDA_CALLGRAPH"
	.align	4
	.sectionentsize	8
	.align		4
        /*0000*/ 	.word	0x00000000
	.align		4
        /*0004*/ 	.word	0xffffffff
	.align		4
        /*0008*/ 	.word	index@(_Z18test_sha256_kernelPj)
	.align		4
        /*000c*/ 	.word	index@(vprintf)
	.align		4
        /*0010*/ 	.word	0x00000000
	.align		4
        /*0014*/ 	.word	0xfffffffe
	.align		4
        /*0018*/ 	.word	0x00000000
	.align		4
        /*001c*/ 	.word	0xfffffffd
	.align		4
        /*0020*/ 	.word	0x00000000
	.align		4
        /*0024*/ 	.word	0xfffffffc


//--------------------- .nv.constant4             --------------------------
	.section	.nv.constant4,"a",@progbits
	.align	8
	.align		8
.nv.constant4:
        /*0000*/ 	.dword	vprintf
	.align		8
        /*0008*/ 	.dword	$str
	.align		8
        /*0010*/ 	.dword	$str$1
	.align		8
        /*0018*/ 	.dword	$str$2


//--------------------- .text._Z18test_sha256_kernelPj --------------------------
	.section	.text._Z18test_sha256_kernelPj,"ax",@progbits
	.align	128
        .global         _Z18test_sha256_kernelPj
        .type           _Z18test_sha256_kernelPj,@function
        .size           _Z18test_sha256_kernelPj,(.L_x_4 - _Z18test_sha256_kernelPj)
        .other          _Z18test_sha256_kernelPj,@"STO_CUDA_ENTRY STV_DEFAULT"
_Z18test_sha256_kernelPj:
.text._Z18test_sha256_kernelPj:
[----:B------:R-:W0:Y:S01]  /*0000*/  LDC R1, c[0x0][0x37c] ;  /* 0x0000df00ff017b82 */ /* 0x000e220000000800 */
[----:B------:R-:W1:Y:S01]  /*0010*/  LDCU UR4, c[0x0][0x2f8] ;  /* 0x00005f00ff0477ac */ /* 0x000e620008000800 */
[----:B0-----:R-:W-:Y:S01]  /*0020*/  VIADD R1, R1, 0xfffffff0 ;  /* 0xfffffff001017836 */ /* 0x001fe20000000000 */
[----:B------:R-:W-:Y:S01]  /*0030*/  MOV R19, 0x0 ;  /* 0x0000000000137802 */ /* 0x000fe20000000f00 */
[----:B------:R-:W-:Y:S01]  /*0040*/  IMAD.MOV.U32 R0, RZ, RZ, 0x6a09e667 ;  /* 0x6a09e667ff007424 */ /* 0x000fe200078e00ff */
[----:B------:R-:W0:Y:S03]  /*0050*/  LDCU UR5, c[0x0][0x2fc] ;  /* 0x00005f80ff0577ac */ /* 0x000e260008000800 */
[----:B------:R2:W3:Y:S01]  /*0060*/  LDC.64 R8, c[0x4][R19] ;  /* 0x0100000013087b82 */ /* 0x0004e20000000a00 */
[----:B------:R2:W-:Y:S01]  /*0070*/  STL [R1], R0 ;  /* 0x0000000001007387 */ /* 0x0005e20000100800 */
[----:B------:R-:W4:Y:S01]  /*0080*/  LDCU.64 UR6, c[0x4][0x8] ;  /* 0x01000100ff0677ac */ /* 0x000f220008000a00 */
[----:B-1----:R-:W-:-:S04]  /*0090*/  IADD3 R18, P0, PT, R1, UR4, RZ ;  /* 0x0000000401127c10 */ /* 0x002fc8000ff1e0ff */
[----:B0-----:R-:W-:Y:S02]  /*00a0*/  IADD3.X R2, PT, PT, RZ, UR5, RZ, P0, !PT ;  /* 0x00000005ff027c10 */ /* 0x001fe400087fe4ff */
[----:B------:R-:W-:Y:S01]  /*00b0*/  MOV R6, R18 ;  /* 0x0000001200067202 */ /* 0x000fe20000000f00 */
[----:B----4-:R-:W-:Y:S02]  /*00c0*/  IMAD.U32 R4, RZ, RZ, UR6 ;  /* 0x00000006ff047e24 */ /* 0x010fe4000f8e00ff */
[----:B------:R-:W-:Y:S02]  /*00d0*/  IMAD.U32 R5, RZ, RZ, UR7 ;  /* 0x00000007ff057e24 */ /* 0x000fe4000f8e00ff */
[----:B--2---:R-:W-:-:S07]  /*00e0*/  IMAD.MOV.U32 R7, RZ, RZ, R2 ;  /* 0x000000ffff077224 */ /* 0x004fce00078e0002 */
[----:B------:R-:W-:-:S07]  /*00f0*/  LEPC R20, `(.L_x_0) ;  /* 0x000000001014794e */ /* 0x000fce0000000000 */
[----:B---3--:R-:W-:Y:S05]  /*0100*/  CALL.ABS.NOINC R8 ;  /* 0x0000000008007343 */ /* 0x008fea0003c00000 */
.L_x_0:
[----:B------:R-:W-:Y:S02]  /*0110*/  HFMA2 R9, -RZ, RZ, -0.0 , 0 ;  /* 0x80000000ff097431 */ /* 0x000fe400000001ff */
[----:B------:R-:W-:Y:S01]  /*0120*/  IMAD.MOV.U32 R8, RZ, RZ, -0x55443323 ;  /* 0xaabbccddff087424 */ /* 0x000fe200078e00ff */
[----:B------:R0:W1:Y:S01]  /*0130*/  LDC.64 R10, c[0x4][R19] ;  /* 0x01000000130a7b82 */ /* 0x0000620000000a00 */
[----:B------:R-:W-:Y:S01]  /*0140*/  IMAD.MOV.U32 R0, RZ, RZ, 0x20 ;  /* 0x00000020ff007424 */ /* 0x000fe200078e00ff */
[----:B------:R-:W2:Y:S01]  /*0150*/  LDCU.64 UR4, c[0x4][0x10] ;  /* 0x01000200ff0477ac */ /* 0x000ea20008000a00 */
[----:B------:R-:W-:Y:S01]  /*0160*/  IMAD.MOV.U32 R6, RZ, RZ, R18 ;  /* 0x000000ffff067224 */ /* 0x000fe200078e0012 */
[----:B------:R-:W-:Y:S01]  /*0170*/  MOV R7, R2 ;  /* 0x0000000200077202 */ /* 0x000fe20000000f00 */
[----:B------:R0:W-:Y:S04]  /*0180*/  STL.64 [R1], R8 ;  /* 0x0000000801007387 */ /* 0x0001e80000100a00 */
[----:B------:R0:W-:Y:S01]  /*0190*/  STL [R1+0x8], R0 ;  /* 0x0000080001007387 */ /* 0x0001e20000100800 */
[----:B--2---:R-:W-:Y:S01]  /*01a0*/  IMAD.U32 R4, RZ, RZ, UR4 ;  /* 0x00000004ff047e24 */ /* 0x004fe2000f8e00ff */
[----:B0-----:R-:W-:-:S07]  /*01b0*/  MOV R5, UR5 ;  /* 0x0000000500057c02 */ /* 0x001fce0008000f00 */
[----:B------:R-:W-:-:S07]  /*01c0*/  LEPC R20, `(.L_x_1) ;  /* 0x000000001014794e */ /* 0x000fce0000000000 */
[----:B-1----:R-:W-:Y:S05]  /*01d0*/  CALL.ABS.NOINC R10 ;  /* 0x000000000a007343 */ /* 0x002fea0003c00000 */
.L_x_1:
[----:B------:R-:W-:Y:S01]  /*01e0*/  IMAD.MOV.U32 R0, RZ, RZ, -0x728f296f ;  /* 0x8d70d691ff007424 */ /* 0x000fe200078e00ff */
[----:B------:R0:W1:Y:S01]  /*01f0*/  LDC.64 R8, c[0x4][R19] ;  /* 0x0100000013087b82 */ /* 0x0000620000000a00 */
[----:B------:R-:W2:Y:S01]  /*0200*/  LDCU.64 UR4, c[0x4][0x18] ;  /* 0x01000300ff0477ac */ /* 0x000ea20008000a00 */
[----:B------:R-:W-:Y:S01]  /*0210*/  MOV R6, R18 ;  /* 0x0000001200067202 */ /* 0x000fe20000000f00 */
[----:B------:R-:W-:Y:S01]  /*0220*/  IMAD.MOV.U32 R7, RZ, RZ, R2 ;  /* 0x000000ffff077224 */ /* 0x000fe200078e0002 */
[----:B------:R0:W-:Y:S04]  /*0230*/  STL [R1], R0 ;  /* 0x0000000001007387 */ /* 0x0001e80000100800 */
[----:B------:R-:W3:Y:S01]  /*0240*/  LDC.64 R16, c[0x0][0x358] ;  /* 0x0000d600ff107b82 */ /* 0x000ee20000000a00 */
[----:B--2---:R-:W-:Y:S01]  /*0250*/  MOV R4, UR4 ;  /* 0x0000000400047c02 */ /* 0x004fe20008000f00 */
[----:B0-----:R-:W-:-:S07]  /*0260*/  IMAD.U32 R5, RZ, RZ, UR5 ;  /* 0x00000005ff057e24 */ /* 0x001fce000f8e00ff */
[----:B------:R-:W-:-:S07]  /*0270*/  LEPC R20, `(.L_x_2) ;  /* 0x000000001014794e */ /* 0x000fce0000000000 */
[----:B-1-3--:R-:W-:Y:S05]  /*0280*/  CALL.ABS.NOINC R8 ;  /* 0x0000000008007343 */ /* 0x00afea0003c00000 */
.L_x_2:
[----:B------:R-:W0:Y:S01]  /*0290*/  LDC.64 R2, c[0x0][0x380] ;  /* 0x0000e000ff027b82 */ /* 0x000e220000000a00 */
[----:B------:R-:W-:Y:S01]  /*02a0*/  R2UR UR4, R16 ;  /* 0x00000000100472ca */ /* 0x000fe200000e0000 */
[----:B------:R-:W-:Y:S01]  /*02b0*/  HFMA2 R5, -RZ, RZ, -0.000331878662109375, -105.0625 ;  /* 0x8d70d691ff057431 */ /* 0x000fe200000001ff */
[----:B------:R-:W-:-:S13]  /*02c0*/  R2UR UR5, R17 ;  /* 0x00000000110572ca */ /* 0x000fda00000e0000 */
[----:B0-----:R-:W-:Y:S01]  /*02d0*/  STG.E desc[UR4][R2.64], R5 ;  /* 0x0000000502007986 */ /* 0x001fe2000c101904 */
[----:B------:R-:W-:Y:S05]  /*02e0*/  EXIT ;  /* 0x000000000000794d */ /* 0x000fea0003800000 */
.L_x_3:
[----:B------:R-:W-:-:S00]  /*02f0*/  BRA `(.L_x_3) ;  /* 0xfffffffc00fc7947 */ /* 0x000fc0000383ffff */
[----:B------:R-:W-:-:S00]  /*0300*/  NOP ;  /* 0x0000000000007918 */ /* 0x000fc00000000000 */
[----:B------:R-:W-:-:S00]  /*0310*/  NOP ;  /* 0x0000000000007918 */ /* 0x000fc00000000000 */
[----:B------:R-:W-:-:S00]  /*0320*/  NOP ;  /* 0x0000000000007918 */ /* 0x000fc00000000000 */
[----:B------:R-:W-:-:S00]  /*0330*/  NOP ;  /* 0x0000000000007918 */ /* 0x000fc00000000000 */
[----:B------:R-:W-:-:S00]  /*0340*/  NOP ;  /* 0x0000000000007918 */ /* 0x000fc00000000000 */
[----:B------:R-:W-:-:S00]  /*0350*/  NOP ;  /* 0x0000000000007918 */ /* 0x000fc00000000000 */
[----:B------:R-:W-:-:S00]  /*0360*/  NOP ;  /* 0x0000000000007918 */ /* 0x000fc00000000000 */
[----:B------:R-:W-:-:S00]  /*0370*/  NOP ;  /* 0x0000000000007918 */ /* 0x000fc00000000000 */
.L_x_4:


//--------------------- .nv.global.init           --------------------------
	.section	.nv.global.init,"aw",@progbits
.nv.global.init:
	.type		$str$2,@object
	.size		$str$2,($str - $str$2)
$str$2:
        /*0000*/ 	.byte	0x41, 0x66, 0x74, 0x65, 0x72, 0x20, 0x74, 0x72, 0x61, 0x6e, 0x73, 0x66, 0x6f, 0x72, 0x6d, 0x2c
        /*0010*/ 	.byte	0x20, 0x73, 0x74, 0x61, 0x74, 0x65, 0x5b, 0x30, 0x5d, 0x20, 0x3d, 0x20, 0x25, 0x30, 0x38, 0x78
        /*0020*/ 	.byte	0x0a, 0x00
	.type		$str,@object
	.size		$str,($str$1 - $str)
$str:
        /*0022*/ 	.byte	0x4b, 0x65, 0x72, 0x6e, 0x65, 0x6c, 0x20, 0x73, 0x74, 0x61, 0x72, 0x74, 0x65, 0x64, 0x2c, 0x20
        /*0032*/ 	.byte	0x69, 0x6e, 0x69, 0x74, 0x69, 0x61, 0x6c, 0x20, 0x73, 0x74, 0x61, 0x74, 0x65, 0x5b, 0x30, 0x5d
        /*0042*/ 	.byte	0x20, 0x3d, 0x20, 0x25, 0x30, 0x38, 0x78, 0x0a, 0x00
	.type		$str$1,@object
	.size		$str$1,(.L_1 - $str$1)
$str$1:
        /*004b*/ 	.byte	0x62, 0x6c, 0x6f, 0x63, 0x6b, 0x5b, 0x30, 0x5d, 0x20, 0x3d, 0x20, 0x25, 0x30, 0x38, 0x78, 0x2c
        /*005b*/ 	.byte	0x20, 0x62, 0x6c, 0x6f, 0x63, 0x6b, 0x5b, 0x31, 0x5d, 0x20, 0x3d, 0x20, 0x25, 0x30, 0x38, 0x78
        /*006b*/ 	.byte	0x2c, 0x20, 0x62, 0x6c, 0x6f, 0x63, 0x6b, 0x5b, 0x31, 0x35, 0x5d, 0x20, 0x3d, 0x20, 0x25, 0x30
        /*007b*/ 	.byte	0x38, 0x78, 0x0a, 0x00
.L_1:


//--------------------- .nv.shared.reserved.0     --------------------------
	.section	.nv.shared.reserved.0,"aw",@nobits
	.weak		__nv_reservedSMEM_offset_0_alias
	.size		__nv_reservedSMEM_offset_0_alias, 0, 64
	.other		__nv_reservedSMEM_offset_0_alias,@"STO_CUDA_RESERVED_SHARED STV_DEFAULT"
__nv_reservedSMEM_offset_0_alias:
	.zero		0
	.zero		64


//--------------------- .nv.constant0._Z18test_sha256_kernelPj --------------------------
	.section	.nv.constant0._Z18test_sha256_kernelPj,"a",@progbits
	.sectionflags	@""
	.align	4
.nv.constant0._Z18test_sha256_kernelPj:
	.zero		904


//--------------------- SYMBOLS --------------------------

	.type		.nv.reservedSmem.offset0,@object
	.size		.nv.reservedSmem.offset0,0x4
	.type		vprintf,@function
